	.headerflags	@"EF_CUDA_TEXMODE_UNIFIED EF_CUDA_64BIT_ADDRESS EF_CUDA_ACCELERATORS EF_CUDA_SM90 EF_CUDA_VIRTUAL_SM(EF_CUDA_SM90)"
	.elftype	@"ET_EXEC"


//--------------------- .nv.info                  --------------------------
	.section	.nv.info,"",@"SHT_CUDA_INFO"
	.align	4


	//----- nvinfo : EIATTR_REGCOUNT
	.align		4
        /*0000*/ 	.byte	0x04, 0x2f
        /*0002*/ 	.short	(.L_1 - .L_0)
	.align		4
.L_0:
        /*0004*/ 	.word	index@(triton_poi_fused_convolution_div_max_pool2d_with_indices_relu_sub_8)
        /*0008*/ 	.word	0x00000020


	//----- nvinfo : EIATTR_MIN_STACK_SIZE
	.align		4
.L_1:
        /*000c*/ 	.byte	0x04, 0x12
        /*000e*/ 	.short	(.L_3 - .L_2)
	.align		4
.L_2:
        /*0010*/ 	.word	index@(triton_poi_fused_convolution_div_max_pool2d_with_indices_relu_sub_8)
        /*0014*/ 	.word	0x00000000


	//----- nvinfo : EIATTR_FRAME_SIZE
	.align		4
.L_3:
        /*0018*/ 	.byte	0x04, 0x11
        /*001a*/ 	.short	(.L_5 - .L_4)
	.align		4
.L_4:
        /*001c*/ 	.word	index@(triton_poi_fused_convolution_div_max_pool2d_with_indices_relu_sub_8)
        /*0020*/ 	.word	0x00000000


	//----- nvinfo : EIATTR_MIN_STACK_SIZE
	.align		4
.L_5:
        /*0024*/ 	.byte	0x04, 0x12
        /*0026*/ 	.short	(.L_7 - .L_6)
	.align		4
.L_6:
        /*0028*/ 	.word	index@(triton_poi_fused_convolution_div_max_pool2d_with_indices_relu_sub_8)
        /*002c*/ 	.word	0x00000000
.L_7:


//--------------------- .nv.info.triton_poi_fused_convolution_div_max_pool2d_with_indices_relu_sub_8 --------------------------
	.section	.nv.info.triton_poi_fused_convolution_div_max_pool2d_with_indices_relu_sub_8,"",@"SHT_CUDA_INFO"
	.sectionflags	@""
	.align	4


	//----- nvinfo : EIATTR_CUDA_API_VERSION
	.align		4
        /*0000*/ 	.byte	0x04, 0x37
        /*0002*/ 	.short	(.L_9 - .L_8)
.L_8:
        /*0004*/ 	.word	0x0000007c


	//----- nvinfo : EIATTR_KPARAM_INFO
	.align		4
.L_9:
        /*0008*/ 	.byte	0x04, 0x17
        /*000a*/ 	.short	(.L_11 - .L_10)
.L_10:
        /*000c*/ 	.word	0x00000000
        /*0010*/ 	.short	0x0004
        /*0012*/ 	.short	0x001c
        /*0014*/ 	.byte	0x00, 0xf0, 0x11, 0x00


	//----- nvinfo : EIATTR_KPARAM_INFO
	.align		4
.L_11:
        /*0018*/ 	.byte	0x04, 0x17
        /*001a*/ 	.short	(.L_13 - .L_12)
.L_12:
        /*001c*/ 	.word	0x00000000
        /*0020*/ 	.short	0x0003
        /*0022*/ 	.short	0x0018
        /*0024*/ 	.byte	0x00, 0xf0, 0x11, 0x00


	//----- nvinfo : EIATTR_KPARAM_INFO
	.align		4
.L_13:
        /*0028*/ 	.byte	0x04, 0x17
        /*002a*/ 	.short	(.L_15 - .L_14)
.L_14:
        /*002c*/ 	.word	0x00000000
        /*0030*/ 	.short	0x0002
        /*0032*/ 	.short	0x0010
        /*0034*/ 	.byte	0x00, 0xf4, 0x21, 0x00


	//----- nvinfo : EIATTR_KPARAM_INFO
	.align		4
.L_15:
        /*0038*/ 	.byte	0x04, 0x17
        /*003a*/ 	.short	(.L_17 - .L_16)
.L_16:
        /*003c*/ 	.word	0x00000000
        /*0040*/ 	.short	0x0001
        /*0042*/ 	.short	0x0008
        /*0044*/ 	.byte	0x00, 0xf4, 0x21, 0x00


	//----- nvinfo : EIATTR_KPARAM_INFO
	.align		4
.L_17:
        /*0048*/ 	.byte	0x04, 0x17
        /*004a*/ 	.short	(.L_19 - .L_18)
.L_18:
        /*004c*/ 	.word	0x00000000
        /*0050*/ 	.short	0x0000
        /*0052*/ 	.short	0x0000
        /*0054*/ 	.byte	0x00, 0xf4, 0x21, 0x00


	//----- nvinfo : EIATTR_SPARSE_MMA_MASK
	.align		4
.L_19:
        /*0058*/ 	.byte	0x03, 0x50
        /*005a*/ 	.short	0x0000


	//----- nvinfo : EIATTR_MAXREG_COUNT
	.align		4
        /*005c*/ 	.byte	0x03, 0x1b
        /*005e*/ 	.short	0x00ff


	//----- nvinfo : EIATTR_EXIT_INSTR_OFFSETS
	.align		4
        /*0060*/ 	.byte	0x04, 0x1c
        /*0062*/ 	.short	(.L_21 - .L_20)


	//   ....[0]....
.L_20:
        /*0064*/ 	.word	0x00000b30


	//   ....[1]....
        /*0068*/ 	.word	0x00000b50


	//----- nvinfo : EIATTR_REQNTID
	.align		4
.L_21:
        /*006c*/ 	.byte	0x04, 0x10
        /*006e*/ 	.short	(.L_23 - .L_22)
.L_22:
        /*0070*/ 	.word	0x00000100
        /*0074*/ 	.word	0x00000001
        /*0078*/ 	.word	0x00000001


	//----- nvinfo : EIATTR_CBANK_PARAM_SIZE
	.align		4
.L_23:
        /*007c*/ 	.byte	0x03, 0x19
        /*007e*/ 	.short	0x0020


	//----- nvinfo : EIATTR_PARAM_CBANK
	.align		4
        /*0080*/ 	.byte	0x04, 0x0a
        /*0082*/ 	.short	(.L_25 - .L_24)
	.align		4
.L_24:
        /*0084*/ 	.word	index@(.nv.constant0.triton_poi_fused_convolution_div_max_pool2d_with_indices_relu_sub_8)
        /*0088*/ 	.short	0x0210
        /*008a*/ 	.short	0x0020


	//----- nvinfo : EIATTR_SW_WAR
	.align		4
.L_25:
        /*008c*/ 	.byte	0x04, 0x36
        /*008e*/ 	.short	(.L_27 - .L_26)
.L_26:
        /*0090*/ 	.word	0x00000008
.L_27:


//--------------------- .nv.callgraph             --------------------------
	.section	.nv.callgraph,"",@"SHT_CUDA_CALLGRAPH"
	.align	4
	.sectionentsize	8
	.align		4
        /*0000*/ 	.word	0x00000000
	.align		4
        /*0004*/ 	.word	0xffffffff
	.align		4
        /*0008*/ 	.word	0x00000000
	.align		4
        /*000c*/ 	.word	0xfffffffe
	.align		4
        /*0010*/ 	.word	0x00000000
	.align		4
        /*0014*/ 	.word	0xfffffffd
	.align		4
        /*0018*/ 	.word	0x00000000
	.align		4
        /*001c*/ 	.word	0xfffffffc


//--------------------- .text.triton_poi_fused_convolution_div_max_pool2d_with_indices_relu_sub_8 --------------------------
	.section	.text.triton_poi_fused_convolution_div_max_pool2d_with_indices_relu_sub_8,"ax",@progbits
	.sectionflags	@"SHF_BARRIERS=1"
	.align	128
        .global         triton_poi_fused_convolution_div_max_pool2d_with_indices_relu_sub_8
        .type           triton_poi_fused_convolution_div_max_pool2d_with_indices_relu_sub_8,@function
        .size           triton_poi_fused_convolution_div_max_pool2d_with_indices_relu_sub_8,(.L_x_1 - triton_poi_fused_convolution_div_max_pool2d_with_indices_relu_sub_8)
        .other          triton_poi_fused_convolution_div_max_pool2d_with_indices_relu_sub_8,@"STO_CUDA_ENTRY STV_DEFAULT"
triton_poi_fused_convolution_div_max_pool2d_with_indices_relu_sub_8:
.text.triton_poi_fused_convolution_div_max_pool2d_with_indices_relu_sub_8:
[----:B------:R-:W0:Y:S01]  /*0000*/  LDC R1, c[0x0][0x28] ;  /* 0x00000a00ff017b82 */ /* 0x000e220000000800 */
[----:B------:R-:W1:Y:S07]  /*0010*/  S2R R0, SR_TID.X ;  /* 0x0000000000007919 */ /* 0x000e6e0000002100 */
[----:B------:R-:W2:Y:S01]  /*0020*/  LDC.64 R12, c[0x0][0x210] ;  /* 0x00008400ff0c7b82 */ /* 0x000ea20000000a00 */
[----:B------:R-:W-:Y:S01]  /*0030*/  CS2R R22, SRZ ;  /* 0x0000000000167805 */ /* 0x000fe2000001ff00 */
[----:B------:R-:W-:Y:S01]  /*0040*/  IMAD.MOV.U32 R2, RZ, RZ, RZ ;  /* 0x000000ffff027224 */ /* 0x000fe200078e00ff */
[----:B------:R-:W3:Y:S01]  /*0050*/  S2R R5, SR_CTAID.X ;  /* 0x0000000000057919 */ /* 0x000ee20000002500 */
[----:B------:R-:W-:Y:S01]  /*0060*/  IMAD.MOV.U32 R4, RZ, RZ, RZ ;  /* 0x000000ffff047224 */ /* 0x000fe200078e00ff */
[----:B------:R-:W-:Y:S01]  /*0070*/  ULDC.64 UR6, c[0x0][0x208] ;  /* 0x0000820000067ab9 */ /* 0x000fe20000000a00 */
[----:B------:R-:W-:Y:S01]  /*0080*/  IMAD.MOV.U32 R11, RZ, RZ, RZ ;  /* 0x000000ffff0b7224 */ /* 0x000fe200078e00ff */
[----:B------:R-:W4:Y:S01]  /*0090*/  S2R R3, SR_CTAID.Y ;  /* 0x0000000000037919 */ /* 0x000f220000002600 */
[----:B-1----:R-:W-:Y:S01]  /*00a0*/  SHF.R.U32.HI R28, RZ, 0x4, R0 ;  /* 0x00000004ff1c7819 */ /* 0x002fe20000011600 */
[----:B---3--:R-:W-:-:S03]  /*00b0*/  IMAD.SHL.U32 R5, R5, 0x10, RZ ;  /* 0x0000001005057824 */ /* 0x008fc600078e00ff */
[----:B------:R-:W-:-:S04]  /*00c0*/  SGXT.U32 R28, R28, 0x4 ;  /* 0x000000041c1c781a */ /* 0x000fc80000000000 */
[----:B----4-:R-:W-:Y:S02]  /*00d0*/  PRMT R28, R28, 0x6540, R3 ;  /* 0x000065401c1c7816 */ /* 0x010fe40000000003 */
[----:B------:R-:W-:Y:S02]  /*00e0*/  LOP3.LUT R29, R5, 0xf, R0, 0xf8, !PT ;  /* 0x0000000f051d7812 */ /* 0x000fe400078ef800 */
[C---:B------:R-:W-:Y:S02]  /*00f0*/  LOP3.LUT R14, R28.reuse, 0x40, RZ, 0xfc, !PT ;  /* 0x000000401c0e7812 */ /* 0x040fe400078efcff */
[----:B------:R-:W-:Y:S02]  /*0100*/  ISETP.GE.AND P0, PT, R29, 0x9, PT ;  /* 0x000000091d00780c */ /* 0x000fe40003f06270 */
[----:B------:R-:W-:Y:S01]  /*0110*/  LOP3.LUT R8, R28, 0x20, RZ, 0xfc, !PT ;  /* 0x000000201c087812 */ /* 0x000fe200078efcff */
[----:B------:R-:W-:Y:S01]  /*0120*/  IMAD R15, R14, 0x9, R29 ;  /* 0x000000090e0f7824 */ /* 0x000fe200078e021d */
[----:B------:R-:W-:-:S02]  /*0130*/  LOP3.LUT R6, R28, 0x10, RZ, 0xfc, !PT ;  /* 0x000000101c067812 */ /* 0x000fc400078efcff */
[----:B------:R-:W-:Y:S01]  /*0140*/  LOP3.LUT R16, R28, 0x50, RZ, 0xfc, !PT ;  /* 0x000000501c107812 */ /* 0x000fe200078efcff */
[--C-:B------:R-:W-:Y:S01]  /*0150*/  IMAD R19, R8, 0x9, R29.reuse ;  /* 0x0000000908137824 */ /* 0x100fe200078e021d */
[----:B------:R-:W-:Y:S01]  /*0160*/  LOP3.LUT R10, R28, 0x30, RZ, 0xfc, !PT ;  /* 0x000000301c0a7812 */ /* 0x000fe200078efcff */
[----:B------:R-:W-:Y:S01]  /*0170*/  IMAD R21, R6, 0x9, R29 ;  /* 0x0000000906157824 */ /* 0x000fe200078e021d */
[C---:B------:R-:W-:Y:S01]  /*0180*/  LOP3.LUT R8, R28.reuse, 0x60, RZ, 0xfc, !PT ;  /* 0x000000601c087812 */ /* 0x040fe200078efcff */
[----:B--2---:R-:W-:Y:S01]  /*0190*/  IMAD.WIDE R14, R15, 0x4, R12 ;  /* 0x000000040f0e7825 */ /* 0x004fe200078e020c */
[----:B------:R-:W-:-:S03]  /*01a0*/  LOP3.LUT R24, R28, 0x70, RZ, 0xfc, !PT ;  /* 0x000000701c187812 */ /* 0x000fc600078efcff */
[--C-:B------:R-:W-:Y:S01]  /*01b0*/  IMAD R17, R16, 0x9, R29.reuse ;  /* 0x0000000910117824 */ /* 0x100fe200078e021d */
[----:B------:R-:W-:Y:S01]  /*01c0*/  LOP3.LUT R26, R28, 0x80, RZ, 0xfc, !PT ;  /* 0x000000801c1a7812 */ /* 0x000fe200078efcff */
[----:B------:R-:W-:Y:S01]  /*01d0*/  IMAD R7, R10, 0x9, R29 ;  /* 0x000000090a077824 */ /* 0x000fe200078e021d */
[----:B------:R1:W2:Y:S01]  /*01e0*/  @!P0 LDG.E.EL R22, desc[UR6][R14.64] ;  /* 0x000000060e168981 */ /* 0x0002a2000c2e1900 */
[----:B------:R-:W-:-:S04]  /*01f0*/  IMAD.WIDE R20, R21, 0x4, R12 ;  /* 0x0000000415147825 */ /* 0x000fc800078e020c */
[----:B------:R-:W-:Y:S01]  /*0200*/  IMAD.WIDE R18, R19, 0x4, R12 ;  /* 0x0000000413127825 */ /* 0x000fe200078e020c */
[----:B------:R3:W4:Y:S03]  /*0210*/  @!P0 LDG.E.EL R2, desc[UR6][R20.64] ;  /* 0x0000000614028981 */ /* 0x000726000c2e1900 */
[----:B------:R-:W-:Y:S01]  /*0220*/  IMAD R25, R8, 0x9, R29 ;  /* 0x0000000908197824 */ /* 0x000fe200078e021d */
[C---:B------:R-:W-:Y:S01]  /*0230*/  LOP3.LUT R8, R28.reuse, 0x90, RZ, 0xfc, !PT ;  /* 0x000000901c087812 */ /* 0x040fe200078efcff */
[--C-:B------:R-:W-:Y:S01]  /*0240*/  IMAD.WIDE R16, R17, 0x4, R12.reuse ;  /* 0x0000000411107825 */ /* 0x100fe200078e020c */
[----:B-1----:R-:W-:Y:S01]  /*0250*/  LOP3.LUT R14, R28, 0xa0, RZ, 0xfc, !PT ;  /* 0x000000a01c0e7812 */ /* 0x002fe200078efcff */
[----:B------:R1:W5:Y:S02]  /*0260*/  @!P0 LDG.E.EL R4, desc[UR6][R18.64] ;  /* 0x0000000612048981 */ /* 0x000364000c2e1900 */
[----:B------:R-:W-:Y:S01]  /*0270*/  IMAD.WIDE R6, R7, 0x4, R12 ;  /* 0x0000000407067825 */ /* 0x000fe200078e020c */
[----:B------:R-:W-:Y:S01]  /*0280*/  HFMA2.MMA R10, -RZ, RZ, 0, 0 ;  /* 0x00000000ff0a7435 */ /* 0x000fe200000001ff */
[----:B------:R1:W5:Y:S02]  /*0290*/  @!P0 LDG.E.EL R11, desc[UR6][R16.64] ;  /* 0x00000006100b8981 */ /* 0x000364000c2e1900 */
[----:B---3--:R-:W-:-:S02]  /*02a0*/  IMAD R21, R24, 0x9, R29 ;  /* 0x0000000918157824 */ /* 0x008fc400078e021d */
[--C-:B------:R-:W-:Y:S01]  /*02b0*/  IMAD R15, R8, 0x9, R29.reuse ;  /* 0x00000009080f7824 */ /* 0x100fe200078e021d */
[----:B------:R3:W5:Y:S01]  /*02c0*/  @!P0 LDG.E.EL R23, desc[UR6][R6.64] ;  /* 0x0000000606178981 */ /* 0x000762000c2e1900 */
[--C-:B-1----:R-:W-:Y:S02]  /*02d0*/  IMAD R19, R26, 0x9, R29.reuse ;  /* 0x000000091a137824 */ /* 0x102fe400078e021d */
[----:B------:R-:W-:Y:S02]  /*02e0*/  IMAD.MOV.U32 R9, RZ, RZ, RZ ;  /* 0x000000ffff097224 */ /* 0x000fe400078e00ff */
[----:B0-----:R-:W-:Y:S01]  /*02f0*/  IMAD R17, R14, 0x9, R29 ;  /* 0x000000090e117824 */ /* 0x001fe200078e021d */
[C---:B------:R-:W-:Y:S01]  /*0300*/  LOP3.LUT R26, R28.reuse, 0xb0, RZ, 0xfc, !PT ;  /* 0x000000b01c1a7812 */ /* 0x040fe200078efcff */
[--C-:B------:R-:W-:Y:S01]  /*0310*/  IMAD.WIDE R20, R21, 0x4, R12.reuse ;  /* 0x0000000415147825 */ /* 0x100fe200078e020c */
[----:B------:R-:W-:Y:S02]  /*0320*/  LOP3.LUT R27, R28, 0xc0, RZ, 0xfc, !PT ;  /* 0x000000c01c1b7812 */ /* 0x000fe400078efcff */
[----:B---3--:R-:W-:Y:S01]  /*0330*/  CS2R R6, SRZ ;  /* 0x0000000000067805 */ /* 0x008fe2000001ff00 */
[--C-:B------:R-:W-:Y:S01]  /*0340*/  IMAD.WIDE R18, R19, 0x4, R12.reuse ;  /* 0x0000000413127825 */ /* 0x100fe200078e020c */
[----:B------:R-:W3:Y:S03]  /*0350*/  @!P0 LDG.E.EL R9, desc[UR6][R20.64] ;  /* 0x0000000614098981 */ /* 0x000ee6000c2e1900 */
[----:B------:R-:W-:Y:S01]  /*0360*/  IMAD.MOV.U32 R8, RZ, RZ, RZ ;  /* 0x000000ffff087224 */ /* 0x000fe200078e00ff */
[----:B------:R0:W3:Y:S01]  /*0370*/  @!P0 LDG.E.EL R6, desc[UR6][R18.64] ;  /* 0x0000000612068981 */ /* 0x0000e2000c2e1900 */
[----:B------:R-:W-:-:S04]  /*0380*/  IMAD.WIDE R24, R25, 0x4, R12 ;  /* 0x0000000419187825 */ /* 0x000fc800078e020c */
[--C-:B------:R-:W-:Y:S01]  /*0390*/  IMAD.WIDE R14, R15, 0x4, R12.reuse ;  /* 0x000000040f0e7825 */ /* 0x100fe200078e020c */
[----:B------:R1:W3:Y:S03]  /*03a0*/  @!P0 LDG.E.EL R10, desc[UR6][R24.64] ;  /* 0x00000006180a8981 */ /* 0x0002e6000c2e1900 */
[----:B------:R-:W-:Y:S01]  /*03b0*/  IMAD.WIDE R16, R17, 0x4, R12 ;  /* 0x0000000411107825 */ /* 0x000fe200078e020c */
[----:B------:R1:W3:Y:S03]  /*03c0*/  @!P0 LDG.E.EL R8, desc[UR6][R14.64] ;  /* 0x000000060e088981 */ /* 0x0002e6000c2e1900 */
[--C-:B0-----:R-:W-:Y:S01]  /*03d0*/  IMAD R19, R26, 0x9, R29.reuse ;  /* 0x000000091a137824 */ /* 0x101fe200078e021d */
[----:B------:R0:W3:Y:S01]  /*03e0*/  @!P0 LDG.E.EL R7, desc[UR6][R16.64] ;  /* 0x0000000610078981 */ /* 0x0000e2000c2e1900 */
[----:B------:R-:W-:Y:S01]  /*03f0*/  IMAD R21, R27, 0x9, R29 ;  /* 0x000000091b157824 */ /* 0x000fe200078e021d */
[----:B-1----:R-:W-:-:S02]  /*0400*/  LOP3.LUT R24, R28, 0xd0, RZ, 0xfc, !PT ;  /* 0x000000d01c187812 */ /* 0x002fc400078efcff */
[----:B------:R-:W-:Y:S02]  /*0410*/  CS2R R26, SRZ ;  /* 0x00000000001a7805 */ /* 0x000fe4000001ff00 */
[C---:B------:R-:W-:Y:S01]  /*0420*/  LOP3.LUT R14, R28.reuse, 0xe0, RZ, 0xfc, !PT ;  /* 0x000000e01c0e7812 */ /* 0x040fe200078efcff */
[----:B------:R-:W-:Y:S01]  /*0430*/  IMAD.WIDE R18, R19, 0x4, R12 ;  /* 0x0000000413127825 */ /* 0x000fe200078e020c */
[----:B0-----:R-:W-:-:S03]  /*0440*/  LOP3.LUT R16, R28, 0xf0, RZ, 0xfc, !PT ;  /* 0x000000f01c107812 */ /* 0x001fc600078efcff */
[----:B------:R-:W-:Y:S01]  /*0450*/  IMAD.WIDE R20, R21, 0x4, R12 ;  /* 0x0000000415147825 */ /* 0x000fe200078e020c */
[----:B------:R0:W3:Y:S03]  /*0460*/  @!P0 LDG.E.EL R26, desc[UR6][R18.64] ;  /* 0x00000006121a8981 */ /* 0x0000e6000c2e1900 */
[--C-:B------:R-:W-:Y:S01]  /*0470*/  IMAD R25, R24, 0x9, R29.reuse ;  /* 0x0000000918197824 */ /* 0x100fe200078e021d */
[----:B------:R1:W3:Y:S01]  /*0480*/  @!P0 LDG.E.EL R27, desc[UR6][R20.64] ;  /* 0x00000006141b8981 */ /* 0x0002e2000c2e1900 */
[--C-:B------:R-:W-:Y:S02]  /*0490*/  IMAD R15, R28, 0x9, R29.reuse ;  /* 0x000000091c0f7824 */ /* 0x100fe400078e021d */
[--C-:B------:R-:W-:Y:S02]  /*04a0*/  IMAD R17, R14, 0x9, R29.reuse ;  /* 0x000000090e117824 */ /* 0x100fe400078e021d */
[----:B------:R-:W-:Y:S01]  /*04b0*/  IMAD R29, R16, 0x9, R29 ;  /* 0x00000009101d7824 */ /* 0x000fe200078e021d */
[----:B0-----:R-:W-:Y:S01]  /*04c0*/  CS2R R18, SRZ ;  /* 0x0000000000127805 */ /* 0x001fe2000001ff00 */
[----:B------:R-:W-:Y:S01]  /*04d0*/  IMAD.WIDE R24, R25, 0x4, R12 ;  /* 0x0000000419187825 */ /* 0x000fe200078e020c */
[----:B-1----:R-:W-:-:S03]  /*04e0*/  CS2R R20, SRZ ;  /* 0x0000000000147805 */ /* 0x002fc6000001ff00 */
[--C-:B------:R-:W-:Y:S01]  /*04f0*/  IMAD.WIDE R16, R17, 0x4, R12.reuse ;  /* 0x0000000411107825 */ /* 0x100fe200078e020c */
[----:B------:R-:W3:Y:S03]  /*0500*/  @!P0 LDG.E.EL R18, desc[UR6][R24.64] ;  /* 0x0000000618128981 */ /* 0x000ee6000c2e1900 */
[--C-:B------:R-:W-:Y:S01]  /*0510*/  IMAD.WIDE R14, R15, 0x4, R12.reuse ;  /* 0x000000040f0e7825 */ /* 0x100fe200078e020c */
[----:B------:R-:W3:Y:S03]  /*0520*/  @!P0 LDG.E.EL R19, desc[UR6][R16.64] ;  /* 0x0000000610138981 */ /* 0x000ee6000c2e1900 */
[----:B------:R-:W-:Y:S01]  /*0530*/  IMAD.WIDE R12, R29, 0x4, R12 ;  /* 0x000000041d0c7825 */ /* 0x000fe200078e020c */
[----:B------:R-:W3:Y:S04]  /*0540*/  @!P0 LDG.E.EL R20, desc[UR6][R14.64] ;  /* 0x000000060e148981 */ /* 0x000ee8000c2e1900 */
[----:B------:R0:W3:Y:S01]  /*0550*/  @!P0 LDG.E.EL R21, desc[UR6][R12.64] ;  /* 0x000000060c158981 */ /* 0x0000e2000c2e1900 */
[----:B------:R-:W1:Y:S01]  /*0560*/  S2R R28, SR_TID.X ;  /* 0x00000000001c7919 */ /* 0x000e620000002100 */
[----:B------:R-:W1:Y:S01]  /*0570*/  S2UR UR5, SR_CgaCtaId ;  /* 0x00000000000579c3 */ /* 0x000e620000008800 */
[----:B------:R-:W-:Y:S01]  /*0580*/  UMOV UR4, 0x400 ;  /* 0x0000040000047882 */ /* 0x000fe20000000000 */
[----:B0-----:R-:W-:Y:S01]  /*0590*/  SHF.L.U32 R12, R0, 0x2, RZ ;  /* 0x00000002000c7819 */ /* 0x001fe200000006ff */
[----:B-1----:R-:W-:Y:S01]  /*05a0*/  UPRMT UR4, UR5, 0x654, UR4 ;  /* 0x0000065405047896 */ /* 0x002fe20008000004 */
[----:B------:R-:W-:Y:S01]  /*05b0*/  IMAD.SHL.U32 R24, R28, 0x100, RZ ;  /* 0x000001001c187824 */ /* 0x000fe200078e00ff */
[----:B------:R-:W-:-:S04]  /*05c0*/  SHF.R.U32.HI R25, RZ, 0x4, R28 ;  /* 0x00000004ff197819 */ /* 0x000fc8000001161c */
[----:B------:R-:W-:Y:S02]  /*05d0*/  SGXT.U32 R25, R25, 0x4 ;  /* 0x000000041919781a */ /* 0x000fe40000000000 */
[----:B------:R-:W-:-:S04]  /*05e0*/  LOP3.LUT R24, R24, 0xf00, RZ, 0xc0, !PT ;  /* 0x00000f0018187812 */ /* 0x000fc800078ec0ff */
[C---:B------:R-:W-:Y:S02]  /*05f0*/  LOP3.LUT R16, R24.reuse, R25, RZ, 0xfc, !PT ;  /* 0x0000001918107212 */ /* 0x040fe400078efcff */
[----:B------:R-:W-:-:S05]  /*0600*/  LEA.HI R15, R24, UR4, RZ, 0x1c ;  /* 0x00000004180f7c11 */ /* 0x000fca000f8fe0ff */
[----:B------:R-:W-:Y:S01]  /*0610*/  IMAD R13, R16, 0x4, R15 ;  /* 0x00000004100d7824 */ /* 0x000fe200078e020f */
[----:B------:R-:W-:-:S04]  /*0620*/  LOP3.LUT R12, R12, 0xfc, RZ, 0xc0, !PT ;  /* 0x000000fc0c0c7812 */ /* 0x000fc800078ec0ff */
[--C-:B------:R-:W-:Y:S02]  /*0630*/  PRMT R12, R12, 0x6540, R3.reuse ;  /* 0x000065400c0c7816 */ /* 0x100fe40000000003 */
[----:B------:R-:W-:-:S04]  /*0640*/  SHF.R.S32.HI R3, RZ, 0x17, R3 ;  /* 0x00000017ff037819 */ /* 0x000fc80000011403 */
[----:B------:R-:W-:-:S04]  /*0650*/  SGXT R3, R3, 0x1 ;  /* 0x000000010303781a */ /* 0x000fc80000000200 */
[----:B------:R-:W-:Y:S02]  /*0660*/  LEA.HI R3, R3, R12, RZ, 0x7 ;  /* 0x0000000c03037211 */ /* 0x000fe400078f38ff */
[----:B------:R-:W-:-:S04]  /*0670*/  SHF.R.U32.HI R0, RZ, 0x6, R0 ;  /* 0x00000006ff007819 */ /* 0x000fc80000011600 */
[----:B------:R-:W-:Y:S02]  /*0680*/  SGXT.U32 R0, R0, 0x2 ;  /* 0x000000020000781a */ /* 0x000fe40000000000 */
[----:B------:R-:W-:Y:S01]  /*0690*/  ISETP.GE.AND P3, PT, R5, RZ, PT ;  /* 0x000000ff0500720c */ /* 0x000fe20003f66270 */
[----:B--2---:R-:W-:Y:S04]  /*06a0*/  STS [R13+0x100], R22 ;  /* 0x000100160d007388 */ /* 0x004fe80000000800 */
[----:B----4-:R0:W-:Y:S04]  /*06b0*/  STS [R13+0x40], R2 ;  /* 0x000040020d007388 */ /* 0x0101e80000000800 */
[----:B-----5:R1:W-:Y:S04]  /*06c0*/  STS [R13+0x80], R4 ;  /* 0x000080040d007388 */ /* 0x0203e80000000800 */
[----:B------:R-:W-:Y:S04]  /*06d0*/  STS [R13+0x140], R11 ;  /* 0x0001400b0d007388 */ /* 0x000fe80000000800 */
[----:B------:R-:W-:Y:S01]  /*06e0*/  STS [R13+0xc0], R23 ;  /* 0x0000c0170d007388 */ /* 0x000fe20000000800 */
[----:B0-----:R-:W-:Y:S01]  /*06f0*/  SHF.R.U32.HI R2, RZ, 0x2, R28 ;  /* 0x00000002ff027819 */ /* 0x001fe2000001161c */
[----:B------:R-:W-:-:S02]  /*0700*/  IMAD.SHL.U32 R28, R28, 0x4, RZ ;  /* 0x000000041c1c7824 */ /* 0x000fc400078e00ff */
[----:B---3--:R-:W-:Y:S04]  /*0710*/  STS [R13+0x1c0], R9 ;  /* 0x0001c0090d007388 */ /* 0x008fe80000000800 */
[----:B------:R-:W-:Y:S04]  /*0720*/  STS [R13+0x200], R6 ;  /* 0x000200060d007388 */ /* 0x000fe80000000800 */
[----:B------:R-:W-:Y:S04]  /*0730*/  STS [R13+0x180], R10 ;  /* 0x0001800a0d007388 */ /* 0x000fe80000000800 */
[----:B------:R-:W-:Y:S04]  /*0740*/  STS [R13+0x240], R8 ;  /* 0x000240080d007388 */ /* 0x000fe80000000800 */
[----:B------:R0:W-:Y:S01]  /*0750*/  STS [R13+0x280], R7 ;  /* 0x000280070d007388 */ /* 0x0001e20000000800 */
[----:B-1----:R-:W-:-:S03]  /*0760*/  LOP3.LUT R4, R2, 0x30, RZ, 0xc0, !PT ;  /* 0x0000003002047812 */ /* 0x002fc600078ec0ff */
[----:B------:R-:W-:Y:S04]  /*0770*/  STS [R13+0x2c0], R26 ;  /* 0x0002c01a0d007388 */ /* 0x000fe80000000800 */
[----:B------:R-:W-:Y:S04]  /*0780*/  STS [R13+0x300], R27 ;  /* 0x0003001b0d007388 */ /* 0x000fe80000000800 */
[----:B------:R-:W-:Y:S04]  /*0790*/  STS [R13+0x340], R18 ;  /* 0x000340120d007388 */ /* 0x000fe80000000800 */
[----:B------:R-:W-:Y:S04]  /*07a0*/  STS [R13+0x380], R19 ;  /* 0x000380130d007388 */ /* 0x000fe80000000800 */
[----:B------:R-:W-:Y:S04]  /*07b0*/  STS [R13], R20 ;  /* 0x000000140d007388 */ /* 0x000fe80000000800 */
[----:B------:R1:W-:Y:S01]  /*07c0*/  STS [R13+0x3c0], R21 ;  /* 0x0003c0150d007388 */ /* 0x0003e20000000800 */
[----:B------:R-:W-:Y:S01]  /*07d0*/  LOP3.LUT R2, R28, 0x3fc, RZ, 0xc0, !PT ;  /* 0x000003fc1c027812 */ /* 0x000fe200078ec0ff */
[----:B0-----:R-:W-:-:S04]  /*07e0*/  VIADD R7, R4, UR4 ;  /* 0x0000000404077c36 */ /* 0x001fc80008000000 */
[C---:B------:R-:W-:Y:S01]  /*07f0*/  IMAD R8, R2.reuse, 0x4, R7 ;  /* 0x0000000402087824 */ /* 0x040fe200078e0207 */
[----:B------:R-:W-:Y:S01]  /*0800*/  BAR.SYNC.DEFER_BLOCKING 0x0 ;  /* 0x0000000000007b1d */ /* 0x000fe20000010000 */
[C---:B------:R-:W-:Y:S02]  /*0810*/  LOP3.LUT R4, R2.reuse, 0x400, RZ, 0xfc, !PT ;  /* 0x0000040002047812 */ /* 0x040fe400078efcff */
[----:B------:R-:W-:Y:S02]  /*0820*/  LOP3.LUT R7, R3, 0xffffff80, RZ, 0xc0, !PT ;  /* 0xffffff8003077812 */ /* 0x000fe400078ec0ff */
[----:B------:R-:W-:Y:S02]  /*0830*/  SHF.R.U32.HI R6, RZ, 0x4, R4 ;  /* 0x00000004ff067819 */ /* 0x000fe40000011604 */
[C---:B------:R-:W-:Y:S02]  /*0840*/  LOP3.LUT R14, R2.reuse, 0x800, RZ, 0xfc, !PT ;  /* 0x00000800020e7812 */ /* 0x040fe400078efcff */
[----:B------:R-:W-:-:S02]  /*0850*/  LOP3.LUT R15, R2, 0xc00, RZ, 0xfc, !PT ;  /* 0x00000c00020f7812 */ /* 0x000fc400078efcff */
[----:B------:R-:W-:Y:S02]  /*0860*/  IADD3 R4, R12, -R7, RZ ;  /* 0x800000070c047210 */ /* 0x000fe40007ffe0ff */
[----:B------:R-:W-:Y:S02]  /*0870*/  LOP3.LUT R12, R6, 0x70, RZ, 0xc0, !PT ;  /* 0x00000070060c7812 */ /* 0x000fe400078ec0ff */
[----:B------:R-:W-:Y:S01]  /*0880*/  SHF.R.U32.HI R14, RZ, 0x4, R14 ;  /* 0x00000004ff0e7819 */ /* 0x000fe2000001160e */
[----:B------:R-:W0:Y:S01]  /*0890*/  LDC.64 R6, c[0x0][0x218] ;  /* 0x00008600ff067b82 */ /* 0x000e220000000a00 */
[----:B------:R-:W-:Y:S01]  /*08a0*/  SHF.R.U32.HI R15, RZ, 0x4, R15 ;  /* 0x00000004ff0f7819 */ /* 0x000fe2000001160f */
[----:B------:R-:W2:Y:S01]  /*08b0*/  LDS.128 R8, [R8] ;  /* 0x0000000008087984 */ /* 0x000ea20000000c00 */
[----:B-1----:R-:W-:Y:S01]  /*08c0*/  VIADD R13, R12, UR4 ;  /* 0x000000040c0d7c36 */ /* 0x002fe20008000000 */
[----:B------:R-:W-:Y:S02]  /*08d0*/  LOP3.LUT R14, R14, 0xb0, RZ, 0xc0, !PT ;  /* 0x000000b00e0e7812 */ /* 0x000fe400078ec0ff */
[----:B------:R-:W-:Y:S01]  /*08e0*/  LOP3.LUT R15, R15, 0xf0, RZ, 0xc0, !PT ;  /* 0x000000f00f0f7812 */ /* 0x000fe200078ec0ff */
[----:B------:R-:W-:-:S02]  /*08f0*/  IMAD R20, R2, 0x4, R13 ;  /* 0x0000000402147824 */ /* 0x000fc400078e020d */
[----:B------:R-:W-:Y:S01]  /*0900*/  VIADD R13, R14, UR4 ;  /* 0x000000040e0d7c36 */ /* 0x000fe20008000000 */
[----:B------:R-:W-:-:S03]  /*0910*/  IADD3 R15, R15, UR4, RZ ;  /* 0x000000040f0f7c10 */ /* 0x000fc6000fffe0ff */
[C---:B------:R-:W-:Y:S01]  /*0920*/  IMAD R16, R2.reuse, 0x4, R13 ;  /* 0x0000000402107824 */ /* 0x040fe200078e020d */
[----:B------:R-:W-:Y:S01]  /*0930*/  SHF.R.S32.HI R3, RZ, 0x7, R3 ;  /* 0x00000007ff037819 */ /* 0x000fe20000011403 */
[----:B------:R-:W-:Y:S01]  /*0940*/  IMAD R15, R2, 0x4, R15 ;  /* 0x00000004020f7824 */ /* 0x000fe200078e020f */
[----:B------:R-:W1:Y:S01]  /*0950*/  LDS.128 R20, [R20+0x1000] ;  /* 0x0010000014147984 */ /* 0x000e620000000c00 */
[----:B------:R-:W-:-:S03]  /*0960*/  LOP3.LUT R27, R5, R0, RZ, 0xfc, !PT ;  /* 0x00000000051b7212 */ /* 0x000fc600078efcff */
[----:B------:R-:W3:Y:S01]  /*0970*/  LDS.128 R16, [R16+0x2000] ;  /* 0x0020000010107984 */ /* 0x000ee20000000c00 */
[----:B------:R-:W-:Y:S01]  /*0980*/  IMAD R2, R3, 0x480, R4 ;  /* 0x0000048003027824 */ /* 0x000fe200078e0204 */
[C---:B------:R-:W-:Y:S02]  /*0990*/  ISETP.GE.AND P0, PT, R27.reuse, 0x9, PT ;  /* 0x000000091b00780c */ /* 0x040fe40003f06270 */
[----:B------:R-:W4:Y:S01]  /*09a0*/  LDS.128 R12, [R15+0x3000] ;  /* 0x003000000f0c7984 */ /* 0x000f220000000c00 */
[----:B------:R-:W-:-:S04]  /*09b0*/  IMAD R3, R27, 0x80, R2 ;  /* 0x000000801b037824 */ /* 0x000fc800078e0202 */
[----:B0-----:R-:W-:Y:S01]  /*09c0*/  IMAD.WIDE R24, R3, 0x4, R6 ;  /* 0x0000000403187825 */ /* 0x001fe200078e0206 */
[C---:B------:R-:W-:Y:S02]  /*09d0*/  LOP3.LUT R29, R27.reuse, 0x4, RZ, 0xfc, !PT ;  /* 0x000000041b1d7812 */ /* 0x040fe400078efcff */
[----:B------:R-:W-:-:S03]  /*09e0*/  LOP3.LUT R27, R27, 0x8, RZ, 0xfc, !PT ;  /* 0x000000081b1b7812 */ /* 0x000fc600078efcff */
[----:B--2---:R0:W-:Y:S01]  /*09f0*/  @!P0 STG.E.128 desc[UR6][R24.64], R8 ;  /* 0x0000000818008986 */ /* 0x0041e2000c101d06 */
[----:B------:R-:W-:Y:S02]  /*0a00*/  ISETP.GE.AND P1, PT, R29, 0x9, PT ;  /* 0x000000091d00780c */ /* 0x000fe40003f26270 */
[----:B------:R-:W-:Y:S02]  /*0a10*/  ISETP.GE.AND P2, PT, R27, 0x9, PT ;  /* 0x000000091b00780c */ /* 0x000fe40003f46270 */
[----:B------:R-:W-:Y:S01]  /*0a20*/  LEA R0, R29, R2, 0x7 ;  /* 0x000000021d007211 */ /* 0x000fe200078e38ff */
[----:B0-----:R-:W0:Y:S01]  /*0a30*/  LDC.64 R24, c[0x0][0x220] ;  /* 0x00008800ff187b82 */ /* 0x001e220000000a00 */
[----:B------:R-:W-:Y:S02]  /*0a40*/  IMAD R2, R27, 0x80, R2 ;  /* 0x000000801b027824 */ /* 0x000fe400078e0202 */
[----:B------:R-:W-:Y:S02]  /*0a50*/  VIADD R27, R3, 0x600 ;  /* 0x00000600031b7836 */ /* 0x000fe40000000000 */
[----:B------:R-:W-:-:S04]  /*0a60*/  IMAD.WIDE R28, R0, 0x4, R6 ;  /* 0x00000004001c7825 */ /* 0x000fc800078e0206 */
[--C-:B------:R-:W-:Y:S01]  /*0a70*/  IMAD.WIDE R4, R2, 0x4, R6.reuse ;  /* 0x0000000402047825 */ /* 0x100fe200078e0206 */
[----:B-1----:R-:W-:Y:S03]  /*0a80*/  @!P1 STG.E.128 desc[UR6][R28.64], R20 ;  /* 0x000000141c009986 */ /* 0x002fe6000c101d06 */
[----:B------:R-:W-:Y:S01]  /*0a90*/  IMAD.WIDE R6, R27, 0x4, R6 ;  /* 0x000000041b067825 */ /* 0x000fe200078e0206 */
[----:B---3--:R0:W-:Y:S04]  /*0aa0*/  @!P2 STG.E.128 desc[UR6][R4.64], R16 ;  /* 0x000000100400a986 */ /* 0x0081e8000c101d06 */
[----:B----4-:R1:W-:Y:S01]  /*0ab0*/  @!P3 STG.E.128 desc[UR6][R6.64], R12 ;  /* 0x0000000c0600b986 */ /* 0x0103e2000c101d06 */
[----:B0-----:R-:W-:-:S04]  /*0ac0*/  IMAD.WIDE R4, R3, 0x4, R24 ;  /* 0x0000000403047825 */ /* 0x001fc800078e0218 */
[--C-:B-1----:R-:W-:Y:S01]  /*0ad0*/  IMAD.WIDE R6, R0, 0x4, R24.reuse ;  /* 0x0000000400067825 */ /* 0x102fe200078e0218 */
[----:B------:R0:W-:Y:S03]  /*0ae0*/  @!P0 STG.E.128 desc[UR6][R4.64], R8 ;  /* 0x0000000804008986 */ /* 0x0001e6000c101d06 */
[--C-:B------:R-:W-:Y:S01]  /*0af0*/  IMAD.WIDE R2, R2, 0x4, R24.reuse ;  /* 0x0000000402027825 */ /* 0x100fe200078e0218 */
[----:B------:R0:W-:Y:S04]  /*0b00*/  @!P1 STG.E.128 desc[UR6][R6.64], R20 ;  /* 0x0000001406009986 */ /* 0x0001e8000c101d06 */
[----:B------:R0:W-:Y:S01]  /*0b10*/  @!P2 STG.E.128 desc[UR6][R2.64], R16 ;  /* 0x000000100200a986 */ /* 0x0001e2000c101d06 */
[----:B------:R-:W-:Y:S01]  /*0b20*/  IMAD.WIDE R24, R27, 0x4, R24 ;  /* 0x000000041b187825 */ /* 0x000fe200078e0218 */
[----:B0-----:R-:W-:Y:S06]  /*0b30*/  @P3 EXIT ;  /* 0x000000000000394d */ /* 0x001fec0003800000 */
[----:B------:R-:W-:Y:S01]  /*0b40*/  STG.E.128 desc[UR6][R24.64], R12 ;  /* 0x0000000c18007986 */ /* 0x000fe2000c101d06 */
[----:B------:R-:W-:Y:S05]  /*0b50*/  EXIT ;  /* 0x000000000000794d */ /* 0x000fea0003800000 */
.L_x_0:
[----:B------:R-:W-:-:S00]  /*0b60*/  BRA `(.L_x_0) ;  /* 0xfffffffc00fc7947 */ /* 0x000fc0000383ffff */
[----:B------:R-:W-:-:S00]  /*0b70*/  NOP ;  /* 0x0000000000007918 */ /* 0x000fc00000000000 */
        /* <DEDUP_REMOVED lines=8> */
.L_x_1:


//--------------------- .nv.shared.triton_poi_fused_convolution_div_max_pool2d_with_indices_relu_sub_8 --------------------------
	.section	.nv.shared.triton_poi_fused_convolution_div_max_pool2d_with_indices_relu_sub_8,"aw",@nobits
	.sectionflags	@""
	.align	16
	.zero		1024


//--------------------- .nv.constant0.triton_poi_fused_convolution_div_max_pool2d_with_indices_relu_sub_8 --------------------------
	.section	.nv.constant0.triton_poi_fused_convolution_div_max_pool2d_with_indices_relu_sub_8,"a",@progbits
	.sectionflags	@""
	.align	4
.nv.constant0.triton_poi_fused_convolution_div_max_pool2d_with_indices_relu_sub_8:
	.zero		560
